	.headerflags	@"EF_CUDA_TEXMODE_UNIFIED EF_CUDA_64BIT_ADDRESS EF_CUDA_ACCELERATORS EF_CUDA_SM90 EF_CUDA_VIRTUAL_SM(EF_CUDA_SM90)"
	.elftype	@"ET_EXEC"


//--------------------- .nv.info                  --------------------------
	.section	.nv.info,"",@"SHT_CUDA_INFO"
	.align	4


	//----- nvinfo : EIATTR_REGCOUNT
	.align		4
        /*0000*/ 	.byte	0x04, 0x2f
        /*0002*/ 	.short	(.L_3 - .L_2)
	.align		4
.L_2:
        /*0004*/ 	.word	index@(triton_poi_fused_add_sqrt_var_0)
        /*0008*/ 	.word	0x00000012


	//----- nvinfo : EIATTR_MIN_STACK_SIZE
	.align		4
.L_3:
        /*000c*/ 	.byte	0x04, 0x12
        /*000e*/ 	.short	(.L_5 - .L_4)
	.align		4
.L_4:
        /*0010*/ 	.word	index@(triton_poi_fused_add_sqrt_var_0)
        /*0014*/ 	.word	0x00000000


	//----- nvinfo : EIATTR_FRAME_SIZE
	.align		4
.L_5:
        /*0018*/ 	.byte	0x04, 0x11
        /*001a*/ 	.short	(.L_7 - .L_6)
	.align		4
.L_6:
        /*001c*/ 	.word	index@(triton_poi_fused_add_sqrt_var_0)
        /*0020*/ 	.word	0x00000000


	//----- nvinfo : EIATTR_MIN_STACK_SIZE
	.align		4
.L_7:
        /*0024*/ 	.byte	0x04, 0x12
        /*0026*/ 	.short	(.L_9 - .L_8)
	.align		4
.L_8:
        /*0028*/ 	.word	index@(triton_poi_fused_add_sqrt_var_0)
        /*002c*/ 	.word	0x00000000
.L_9:


//--------------------- .nv.info.triton_poi_fused_add_sqrt_var_0 --------------------------
	.section	.nv.info.triton_poi_fused_add_sqrt_var_0,"",@"SHT_CUDA_INFO"
	.sectionflags	@""
	.align	4


	//----- nvinfo : EIATTR_CUDA_API_VERSION
	.align		4
        /*0000*/ 	.byte	0x04, 0x37
        /*0002*/ 	.short	(.L_11 - .L_10)
.L_10:
        /*0004*/ 	.word	0x0000007c


	//----- nvinfo : EIATTR_KPARAM_INFO
	.align		4
.L_11:
        /*0008*/ 	.byte	0x04, 0x17
        /*000a*/ 	.short	(.L_13 - .L_12)
.L_12:
        /*000c*/ 	.word	0x00000000
        /*0010*/ 	.short	0x0002
        /*0012*/ 	.short	0x0010
        /*0014*/ 	.byte	0x00, 0xf0, 0x11, 0x00


	//----- nvinfo : EIATTR_KPARAM_INFO
	.align		4
.L_13:
        /*0018*/ 	.byte	0x04, 0x17
        /*001a*/ 	.short	(.L_15 - .L_14)
.L_14:
        /*001c*/ 	.word	0x00000000
        /*0020*/ 	.short	0x0001
        /*0022*/ 	.short	0x0008
        /*0024*/ 	.byte	0x00, 0xf4, 0x21, 0x00


	//----- nvinfo : EIATTR_KPARAM_INFO
	.align		4
.L_15:
        /*0028*/ 	.byte	0x04, 0x17
        /*002a*/ 	.short	(.L_17 - .L_16)
.L_16:
        /*002c*/ 	.word	0x00000000
        /*0030*/ 	.short	0x0000
        /*0032*/ 	.short	0x0000
        /*0034*/ 	.byte	0x00, 0xf4, 0x21, 0x00


	//----- nvinfo : EIATTR_SPARSE_MMA_MASK
	.align		4
.L_17:
        /*0038*/ 	.byte	0x03, 0x50
        /*003a*/ 	.short	0x0000


	//----- nvinfo : EIATTR_MAXREG_COUNT
	.align		4
        /*003c*/ 	.byte	0x03, 0x1b
        /*003e*/ 	.short	0x00ff


	//----- nvinfo : EIATTR_EXIT_INSTR_OFFSETS
	.align		4
        /*0040*/ 	.byte	0x04, 0x1c
        /*0042*/ 	.short	(.L_19 - .L_18)


	//   ....[0]....
.L_18:
        /*0044*/ 	.word	0x00000310


	//   ....[1]....
        /*0048*/ 	.word	0x00000370


	//----- nvinfo : EIATTR_REQNTID
	.align		4
.L_19:
        /*004c*/ 	.byte	0x04, 0x10
        /*004e*/ 	.short	(.L_21 - .L_20)
.L_20:
        /*0050*/ 	.word	0x00000020
        /*0054*/ 	.word	0x00000001
        /*0058*/ 	.word	0x00000001


	//----- nvinfo : EIATTR_CBANK_PARAM_SIZE
	.align		4
.L_21:
        /*005c*/ 	.byte	0x03, 0x19
        /*005e*/ 	.short	0x0014


	//----- nvinfo : EIATTR_PARAM_CBANK
	.align		4
        /*0060*/ 	.byte	0x04, 0x0a
        /*0062*/ 	.short	(.L_23 - .L_22)
	.align		4
.L_22:
        /*0064*/ 	.word	index@(.nv.constant0.triton_poi_fused_add_sqrt_var_0)
        /*0068*/ 	.short	0x0210
        /*006a*/ 	.short	0x0014


	//----- nvinfo : EIATTR_SW_WAR
	.align		4
.L_23:
        /*006c*/ 	.byte	0x04, 0x36
        /*006e*/ 	.short	(.L_25 - .L_24)
.L_24:
        /*0070*/ 	.word	0x00000008
.L_25:


//--------------------- .nv.callgraph             --------------------------
	.section	.nv.callgraph,"",@"SHT_CUDA_CALLGRAPH"
	.align	4
	.sectionentsize	8
	.align		4
        /*0000*/ 	.word	0x00000000
	.align		4
        /*0004*/ 	.word	0xffffffff
	.align		4
        /*0008*/ 	.word	0x00000000
	.align		4
        /*000c*/ 	.word	0xfffffffe
	.align		4
        /*0010*/ 	.word	0x00000000
	.align		4
        /*0014*/ 	.word	0xfffffffd
	.align		4
        /*0018*/ 	.word	0x00000000
	.align		4
        /*001c*/ 	.word	0xfffffffc


//--------------------- .nv.constant4             --------------------------
	.section	.nv.constant4,"a",@progbits
	.align	8
	.align		8
.nv.constant4:
        /*0000*/ 	.dword	_$_str
	.align		8
        /*0008*/ 	.dword	_$_str_$_2


//--------------------- .text.triton_poi_fused_add_sqrt_var_0 --------------------------
	.section	.text.triton_poi_fused_add_sqrt_var_0,"ax",@progbits
	.align	128
        .global         triton_poi_fused_add_sqrt_var_0
        .type           triton_poi_fused_add_sqrt_var_0,@function
        .size           triton_poi_fused_add_sqrt_var_0,(.L_x_1 - triton_poi_fused_add_sqrt_var_0)
        .other          triton_poi_fused_add_sqrt_var_0,@"STO_CUDA_ENTRY STV_DEFAULT"
triton_poi_fused_add_sqrt_var_0:
.text.triton_poi_fused_add_sqrt_var_0:
[----:B------:R-:W0:Y:S02]  /*0000*/  LDC R1, c[0x0][0x28] ;  /* 0x00000a00ff017b82 */ /* 0x000e240000000800 */
[----:B------:R-:W1:Y:S01]  /*0010*/  S2R R0, SR_TID.X ;  /* 0x0000000000007919 */ /* 0x000e620000002100 */
[----:B------:R-:W2:Y:S01]  /*0020*/  LDC.64 R2, c[0x0][0x210] ;  /* 0x00008400ff027b82 */ /* 0x000ea20000000a00 */
[----:B------:R-:W-:Y:S01]  /*0030*/  ULDC.64 UR4, c[0x0][0x208] ;  /* 0x0000820000047ab9 */ /* 0x000fe20000000a00 */
[----:B------:R-:W-:Y:S01]  /*0040*/  MOV R4, RZ ;  /* 0x000000ff00047202 */ /* 0x000fe20000000f00 */
[----:B------:R-:W3:Y:S01]  /*0050*/  S2R R5, SR_CTAID.X ;  /* 0x0000000000057919 */ /* 0x000ee20000002500 */
[----:B------:R-:W-:Y:S02]  /*0060*/  CS2R R8, SRZ ;  /* 0x0000000000087805 */ /* 0x000fe4000001ff00 */
[----:B-1----:R-:W-:-:S04]  /*0070*/  SHF.L.U32 R0, R0, 0x1, RZ ;  /* 0x0000000100007819 */ /* 0x002fc800000006ff */
[----:B------:R-:W-:-:S04]  /*0080*/  LOP3.LUT R0, R0, 0x3e, RZ, 0xc0, !PT ;  /* 0x0000003e00007812 */ /* 0x000fc800078ec0ff */
[----:B---3--:R-:W-:Y:S01]  /*0090*/  LEA R5, R5, R0, 0x6 ;  /* 0x0000000005057211 */ /* 0x008fe200078e30ff */
[----:B------:R-:W-:-:S03]  /*00a0*/  HFMA2.MMA R0, -RZ, RZ, 0, 0 ;  /* 0x00000000ff007435 */ /* 0x000fc600000001ff */
[C---:B------:R-:W-:Y:S02]  /*00b0*/  ISETP.GE.AND P0, PT, R5.reuse, 0x40, PT ;  /* 0x000000400500780c */ /* 0x040fe40003f06270 */
[----:B------:R-:W-:-:S05]  /*00c0*/  SHF.L.U32 R7, R5, 0x2, RZ ;  /* 0x0000000205077819 */ /* 0x000fca00000006ff */
[----:B--2---:R-:W-:Y:S01]  /*00d0*/  IMAD.WIDE R2, R7, 0x4, R2 ;  /* 0x0000000407027825 */ /* 0x004fe200078e0202 */
[----:B------:R-:W-:Y:S02]  /*00e0*/  CS2R R6, SRZ ;  /* 0x0000000000067805 */ /* 0x000fe4000001ff00 */
[----:B------:R-:W-:-:S03]  /*00f0*/  CS2R R10, SRZ ;  /* 0x00000000000a7805 */ /* 0x000fc6000001ff00 */
[----:B------:R-:W2:Y:S04]  /*0100*/  @!P0 LDG.E.EL R0, desc[UR4][R2.64] ;  /* 0x0000000402008981 */ /* 0x000ea8000c2e1900 */
[----:B------:R-:W2:Y:S04]  /*0110*/  @!P0 LDG.E.EL R7, desc[UR4][R2.64+0x4] ;  /* 0x0000040402078981 */ /* 0x000ea8000c2e1900 */
[----:B------:R-:W3:Y:S04]  /*0120*/  @!P0 LDG.E.EL R4, desc[UR4][R2.64+0x10] ;  /* 0x0000100402048981 */ /* 0x000ee8000c2e1900 */
[----:B------:R-:W3:Y:S04]  /*0130*/  @!P0 LDG.E.EL R9, desc[UR4][R2.64+0x14] ;  /* 0x0000140402098981 */ /* 0x000ee8000c2e1900 */
[----:B------:R-:W4:Y:S04]  /*0140*/  @!P0 LDG.E.EL R6, desc[UR4][R2.64+0x8] ;  /* 0x0000080402068981 */ /* 0x000f28000c2e1900 */
[----:B------:R-:W5:Y:S04]  /*0150*/  @!P0 LDG.E.EL R8, desc[UR4][R2.64+0x18] ;  /* 0x0000180402088981 */ /* 0x000f68000c2e1900 */
[----:B------:R-:W5:Y:S04]  /*0160*/  @!P0 LDG.E.EL R10, desc[UR4][R2.64+0xc] ;  /* 0x00000c04020a8981 */ /* 0x000f68000c2e1900 */
[----:B------:R1:W5:Y:S02]  /*0170*/  @!P0 LDG.E.EL R11, desc[UR4][R2.64+0x1c] ;  /* 0x00001c04020b8981 */ /* 0x000364000c2e1900 */
[----:B-1----:R-:W1:Y:S01]  /*0180*/  LDC.64 R2, c[0x0][0x218] ;  /* 0x00008600ff027b82 */ /* 0x002e620000000a00 */
[----:B--2---:R-:W-:Y:S01]  /*0190*/  FADD R13, R7, R0 ;  /* 0x00000000070d7221 */ /* 0x004fe20000000000 */
[----:B---3--:R-:W-:-:S03]  /*01a0*/  FADD R15, R9, R4 ;  /* 0x00000004090f7221 */ /* 0x008fc60000000000 */
[----:B----4-:R-:W-:Y:S01]  /*01b0*/  FADD R13, R13, R6 ;  /* 0x000000060d0d7221 */ /* 0x010fe20000000000 */
[----:B-----5:R-:W-:-:S03]  /*01c0*/  FADD R12, R15, R8 ;  /* 0x000000080f0c7221 */ /* 0x020fc60000000000 */
[----:B------:R-:W-:Y:S01]  /*01d0*/  FADD R13, R13, R10 ;  /* 0x0000000a0d0d7221 */ /* 0x000fe20000000000 */
[----:B------:R-:W-:-:S03]  /*01e0*/  FADD R12, R12, R11 ;  /* 0x0000000b0c0c7221 */ /* 0x000fc60000000000 */
[C---:B------:R-:W-:Y:S01]  /*01f0*/  FFMA R7, R13.reuse, -0.25, R7 ;  /* 0xbe8000000d077823 */ /* 0x040fe20000000007 */
[C---:B------:R-:W-:Y:S01]  /*0200*/  FFMA R0, R13.reuse, -0.25, R0 ;  /* 0xbe8000000d007823 */ /* 0x040fe20000000000 */
[----:B------:R-:W-:Y:S01]  /*0210*/  FFMA R6, R13, -0.25, R6 ;  /* 0xbe8000000d067823 */ /* 0x000fe20000000006 */
[C---:B------:R-:W-:Y:S01]  /*0220*/  FFMA R9, R12.reuse, -0.25, R9 ;  /* 0xbe8000000c097823 */ /* 0x040fe20000000009 */
[----:B------:R-:W-:Y:S01]  /*0230*/  FMUL R7, R7, R7 ;  /* 0x0000000707077220 */ /* 0x000fe20000400000 */
[C---:B------:R-:W-:Y:S01]  /*0240*/  FFMA R4, R12.reuse, -0.25, R4 ;  /* 0xbe8000000c047823 */ /* 0x040fe20000000004 */
[----:B------:R-:W-:Y:S01]  /*0250*/  FFMA R8, R12, -0.25, R8 ;  /* 0xbe8000000c087823 */ /* 0x000fe20000000008 */
[----:B------:R-:W-:Y:S01]  /*0260*/  FMUL R9, R9, R9 ;  /* 0x0000000909097220 */ /* 0x000fe20000400000 */
[----:B------:R-:W-:Y:S01]  /*0270*/  FFMA R7, R0, R0, R7 ;  /* 0x0000000000077223 */ /* 0x000fe20000000007 */
[----:B------:R-:W-:Y:S01]  /*0280*/  HFMA2.MMA R0, -RZ, RZ, 1.666015625, -0.052093505859375 ;  /* 0x3eaaaaabff007435 */ /* 0x000fe200000001ff */
[----:B------:R-:W-:Y:S01]  /*0290*/  FFMA R10, R13, -0.25, R10 ;  /* 0xbe8000000d0a7823 */ /* 0x000fe2000000000a */
[----:B------:R-:W-:Y:S01]  /*02a0*/  FFMA R9, R4, R4, R9 ;  /* 0x0000000404097223 */ /* 0x000fe20000000009 */
[----:B------:R-:W-:Y:S01]  /*02b0*/  FFMA R7, R6, R6, R7 ;  /* 0x0000000606077223 */ /* 0x000fe20000000007 */
[----:B------:R-:W-:-:S02]  /*02c0*/  FFMA R12, R12, -0.25, R11 ;  /* 0xbe8000000c0c7823 */ /* 0x000fc4000000000b */
[----:B------:R-:W-:Y:S01]  /*02d0*/  FFMA R9, R8, R8, R9 ;  /* 0x0000000808097223 */ /* 0x000fe20000000009 */
[----:B------:R-:W-:-:S03]  /*02e0*/  FFMA R7, R10, R10, R7 ;  /* 0x0000000a0a077223 */ /* 0x000fc60000000007 */
[----:B------:R-:W-:Y:S01]  /*02f0*/  FFMA R9, R12, R12, R9 ;  /* 0x0000000c0c097223 */ /* 0x000fe20000000009 */
[----:B------:R-:W-:Y:S01]  /*0300*/  FFMA R7, R7, R0, 1.0000000116860974231e-07 ;  /* 0x33d6bf9507077423 */ /* 0x000fe20000000000 */
[----:B-1----:R-:W-:Y:S06]  /*0310*/  @P0 EXIT ;  /* 0x000000000000094d */ /* 0x002fec0003800000 */
[----:B------:R-:W-:Y:S01]  /*0320*/  FFMA R9, R9, R0, 1.0000000116860974231e-07 ;  /* 0x33d6bf9509097423 */ /* 0x000fe20000000000 */
[----:B------:R-:W-:Y:S01]  /*0330*/  MUFU.SQRT R8, R7 ;  /* 0x0000000700087308 */ /* 0x000fe20000002000 */
[----:B------:R-:W-:-:S07]  /*0340*/  IMAD.WIDE R2, R5, 0x4, R2 ;  /* 0x0000000405027825 */ /* 0x000fce00078e0202 */
[----:B------:R-:W0:Y:S02]  /*0350*/  MUFU.SQRT R9, R9 ;  /* 0x0000000900097308 */ /* 0x000e240000002000 */
[----:B0-----:R-:W-:Y:S01]  /*0360*/  STG.E.64 desc[UR4][R2.64], R8 ;  /* 0x0000000802007986 */ /* 0x001fe2000c101b04 */
[----:B------:R-:W-:Y:S05]  /*0370*/  EXIT ;  /* 0x000000000000794d */ /* 0x000fea0003800000 */
.L_x_0:
[----:B------:R-:W-:-:S00]  /*0380*/  BRA `(.L_x_0) ;  /* 0xfffffffc00fc7947 */ /* 0x000fc0000383ffff */
[----:B------:R-:W-:-:S00]  /*0390*/  NOP ;  /* 0x0000000000007918 */ /* 0x000fc00000000000 */
        /* <DEDUP_REMOVED lines=14> */
.L_x_1:


//--------------------- .nv.global.init           --------------------------
	.section	.nv.global.init,"aw",@progbits
.nv.global.init:
	.type		_$_str,@object
	.size		_$_str,(_$_str_$_2 - _$_str)
_$_str:
        /*0000*/ 	.byte	0x5f, 0x5f, 0x43, 0x55, 0x44, 0x41, 0x5f, 0x46, 0x54, 0x5a, 0x00
	.type		_$_str_$_2,@object
	.size		_$_str_$_2,(.L_1 - _$_str_$_2)
_$_str_$_2:
        /*000b*/ 	.byte	0x5f, 0x5f, 0x43, 0x55, 0x44, 0x41, 0x5f, 0x50, 0x52, 0x45, 0x43, 0x5f, 0x53, 0x51, 0x52, 0x54
        /*001b*/ 	.byte	0x00
.L_1:


//--------------------- .nv.constant0.triton_poi_fused_add_sqrt_var_0 --------------------------
	.section	.nv.constant0.triton_poi_fused_add_sqrt_var_0,"a",@progbits
	.sectionflags	@""
	.align	4
.nv.constant0.triton_poi_fused_add_sqrt_var_0:
	.zero		548
